//
// Generated by NVIDIA NVVM Compiler
//
// Compiler Build ID: CL-36424714
// Cuda compilation tools, release 13.0, V13.0.88
// Based on NVVM 20.0.0
//

.version 9.0
.target sm_100
.address_size 64

	// .globl	_Z19matrixMultiplyTiledPfS_S_i
// _ZZ19matrixMultiplyTiledPfS_S_iE5tileA has been demoted
// _ZZ19matrixMultiplyTiledPfS_S_iE5tileB has been demoted

.visible .entry _Z19matrixMultiplyTiledPfS_S_i(
	.param .u64 .ptr .align 1 _Z19matrixMultiplyTiledPfS_S_i_param_0,
	.param .u64 .ptr .align 1 _Z19matrixMultiplyTiledPfS_S_i_param_1,
	.param .u64 .ptr .align 1 _Z19matrixMultiplyTiledPfS_S_i_param_2,
	.param .u32 _Z19matrixMultiplyTiledPfS_S_i_param_3
)
{
	.reg .pred 	%p<6>;
	.reg .b32 	%r<44>;
	.reg .b32 	%f<63>;
	.reg .b64 	%rd<13>;
	// demoted variable
	.shared .align 4 .b8 _ZZ19matrixMultiplyTiledPfS_S_iE5tileA[1024];
	// demoted variable
	.shared .align 4 .b8 _ZZ19matrixMultiplyTiledPfS_S_iE5tileB[1024];
	ld.param.u64 	%rd3, [_Z19matrixMultiplyTiledPfS_S_i_param_0];
	ld.param.u64 	%rd4, [_Z19matrixMultiplyTiledPfS_S_i_param_1];
	ld.param.u64 	%rd5, [_Z19matrixMultiplyTiledPfS_S_i_param_2];
	ld.param.u32 	%r24, [_Z19matrixMultiplyTiledPfS_S_i_param_3];
	mov.u32 	%r25, %ctaid.x;
	mov.u32 	%r26, %ctaid.y;
	mov.u32 	%r39, %tid.x;
	mov.u32 	%r41, %tid.y;
	shl.b32 	%r27, %r26, 4;
	add.s32 	%r3, %r27, %r41;
	shl.b32 	%r4, %r25, 4;
	add.s32 	%r5, %r4, %r39;
	setp.lt.s32 	%p1, %r24, 1;
	mov.f32 	%f62, 0f00000000;
	@%p1 bra 	$L__BB0_7;
	add.s32 	%r28, %r24, 15;
	shr.u32 	%r29, %r28, 4;
	shl.b32 	%r30, %r41, 6;
	mov.u32 	%r31, _ZZ19matrixMultiplyTiledPfS_S_iE5tileA;
	add.s32 	%r6, %r31, %r30;
	shl.b32 	%r32, %r39, 2;
	add.s32 	%r7, %r6, %r32;
	mov.u32 	%r33, _ZZ19matrixMultiplyTiledPfS_S_iE5tileB;
	add.s32 	%r9, %r33, %r32;
	add.s32 	%r8, %r9, %r30;
	neg.s32 	%r43, %r29;
	mad.lo.s32 	%r34, %r41, %r24, %r39;
	add.s32 	%r42, %r34, %r4;
	shl.b32 	%r12, %r24, 4;
	mad.lo.s32 	%r40, %r24, %r3, %r39;
	cvta.to.global.u64 	%rd1, %rd3;
	cvta.to.global.u64 	%rd2, %rd4;
	mov.f32 	%f62, 0f00000000;
$L__BB0_2:
	max.u32 	%r35, %r3, %r39;
	setp.ge.u32 	%p2, %r35, %r24;
	mov.f32 	%f60, 0f00000000;
	@%p2 bra 	$L__BB0_4;
	mul.wide.u32 	%rd6, %r40, 4;
	add.s64 	%rd7, %rd1, %rd6;
	ld.global.f32 	%f60, [%rd7];
$L__BB0_4:
	st.shared.f32 	[%r7], %f60;
	max.u32 	%r36, %r5, %r41;
	setp.ge.u32 	%p3, %r36, %r24;
	mov.f32 	%f61, 0f00000000;
	@%p3 bra 	$L__BB0_6;
	mul.wide.u32 	%rd8, %r42, 4;
	add.s64 	%rd9, %rd2, %rd8;
	ld.global.f32 	%f61, [%rd9];
$L__BB0_6:
	st.shared.f32 	[%r8], %f61;
	bar.sync 	0;
	ld.shared.f32 	%f12, [%r6];
	ld.shared.f32 	%f13, [%r9];
	fma.rn.f32 	%f14, %f12, %f13, %f62;
	ld.shared.f32 	%f15, [%r6+4];
	ld.shared.f32 	%f16, [%r9+64];
	fma.rn.f32 	%f17, %f15, %f16, %f14;
	ld.shared.f32 	%f18, [%r6+8];
	ld.shared.f32 	%f19, [%r9+128];
	fma.rn.f32 	%f20, %f18, %f19, %f17;
	ld.shared.f32 	%f21, [%r6+12];
	ld.shared.f32 	%f22, [%r9+192];
	fma.rn.f32 	%f23, %f21, %f22, %f20;
	ld.shared.f32 	%f24, [%r6+16];
	ld.shared.f32 	%f25, [%r9+256];
	fma.rn.f32 	%f26, %f24, %f25, %f23;
	ld.shared.f32 	%f27, [%r6+20];
	ld.shared.f32 	%f28, [%r9+320];
	fma.rn.f32 	%f29, %f27, %f28, %f26;
	ld.shared.f32 	%f30, [%r6+24];
	ld.shared.f32 	%f31, [%r9+384];
	fma.rn.f32 	%f32, %f30, %f31, %f29;
	ld.shared.f32 	%f33, [%r6+28];
	ld.shared.f32 	%f34, [%r9+448];
	fma.rn.f32 	%f35, %f33, %f34, %f32;
	ld.shared.f32 	%f36, [%r6+32];
	ld.shared.f32 	%f37, [%r9+512];
	fma.rn.f32 	%f38, %f36, %f37, %f35;
	ld.shared.f32 	%f39, [%r6+36];
	ld.shared.f32 	%f40, [%r9+576];
	fma.rn.f32 	%f41, %f39, %f40, %f38;
	ld.shared.f32 	%f42, [%r6+40];
	ld.shared.f32 	%f43, [%r9+640];
	fma.rn.f32 	%f44, %f42, %f43, %f41;
	ld.shared.f32 	%f45, [%r6+44];
	ld.shared.f32 	%f46, [%r9+704];
	fma.rn.f32 	%f47, %f45, %f46, %f44;
	ld.shared.f32 	%f48, [%r6+48];
	ld.shared.f32 	%f49, [%r9+768];
	fma.rn.f32 	%f50, %f48, %f49, %f47;
	ld.shared.f32 	%f51, [%r6+52];
	ld.shared.f32 	%f52, [%r9+832];
	fma.rn.f32 	%f53, %f51, %f52, %f50;
	ld.shared.f32 	%f54, [%r6+56];
	ld.shared.f32 	%f55, [%r9+896];
	fma.rn.f32 	%f56, %f54, %f55, %f53;
	ld.shared.f32 	%f57, [%r6+60];
	ld.shared.f32 	%f58, [%r9+960];
	fma.rn.f32 	%f62, %f57, %f58, %f56;
	bar.sync 	0;
	add.s32 	%r43, %r43, 1;
	setp.ne.s32 	%p4, %r43, 0;
	add.s32 	%r42, %r42, %r12;
	add.s32 	%r41, %r41, 16;
	add.s32 	%r40, %r40, 16;
	add.s32 	%r39, %r39, 16;
	@%p4 bra 	$L__BB0_2;
$L__BB0_7:
	max.s32 	%r37, %r3, %r5;
	setp.ge.s32 	%p5, %r37, %r24;
	@%p5 bra 	$L__BB0_9;
	mad.lo.s32 	%r38, %r24, %r3, %r5;
	cvta.to.global.u64 	%rd10, %rd5;
	mul.wide.u32 	%rd11, %r38, 4;
	add.s64 	%rd12, %rd10, %rd11;
	st.global.f32 	[%rd12], %f62;
$L__BB0_9:
	ret;

}


// ===== COMPILED SASS (sm_100) =====

	.target	sm_100

	.elftype	@"ET_EXEC"


//--------------------- .note.nv.tkinfo           --------------------------
	.section	.note.nv.tkinfo,"",@"SHT_NOTE"
	.sectionflags	@"SHF_NOTE_NV_TKINFO"
	.tkinfo
        /*0018*/ 	.word	0x00000002
        /*0030*/ 	.string	""
        /*0030*/ 	.string	"ptxas"
        /*0030*/ 	.string	"Cuda compilation tools, release 13.0, V13.0.88"
        /*0030*/ 	.string	"Build cuda_13.0.r13.0/compiler.36424714_0"
        /*0030*/ 	.string	"-arch sm_100 -m 64 "



//--------------------- .note.nv.cuinfo           --------------------------
	.section	.note.nv.cuinfo,"",@"SHT_NOTE"
	.sectionflags	@"SHF_NOTE_NV_CUINFO"
        /*0018*/ 	.short	0x0002
        /*001a*/ 	.short	0x0064
        /*001c*/ 	.short	0x0082
	.zero		2


//--------------------- .nv.info                  --------------------------
	.section	.nv.info,"",@"SHT_CUDA_INFO"
	.align	4


	//----- nvinfo : EIATTR_REGCOUNT
	.align		4
        /*0000*/ 	.byte	0x04, 0x2f
        /*0002*/ 	.short	(.L_1 - .L_0)
	.align		4
.L_0:
        /*0004*/ 	.word	index@(_Z19matrixMultiplyTiledPfS_S_i)
        /*0008*/ 	.word	0x00000020


	//----- nvinfo : EIATTR_FRAME_SIZE
	.align		4
.L_1:
        /*000c*/ 	.byte	0x04, 0x11
        /*000e*/ 	.short	(.L_3 - .L_2)
	.align		4
.L_2:
        /*0010*/ 	.word	index@(_Z19matrixMultiplyTiledPfS_S_i)
        /*0014*/ 	.word	0x00000000


	//----- nvinfo : EIATTR_MIN_STACK_SIZE
	.align		4
.L_3:
        /*0018*/ 	.byte	0x04, 0x12
        /*001a*/ 	.short	(.L_5 - .L_4)
	.align		4
.L_4:
        /*001c*/ 	.word	index@(_Z19matrixMultiplyTiledPfS_S_i)
        /*0020*/ 	.word	0x00000000
.L_5:


//--------------------- .nv.compat                --------------------------
	.section	.nv.compat,"",@"SHT_CUDA_COMPAT_INFO"
	.align	4
        /*0000*/ 	.byte	0x02, 0x09, 0x00, 0x00, 0x02, 0x02, 0x01, 0x00, 0x02, 0x05, 0x05, 0x00, 0x03, 0x07, 0x01, 0x01
        /*0010*/ 	.byte	0x02, 0x03, 0x00, 0x00, 0x02, 0x06, 0x01, 0x00, 0x04, 0x0b, 0x08, 0x00, 0x09, 0x00, 0x00, 0x00
        /*0020*/ 	.byte	0x00, 0x00, 0x00, 0x00


//--------------------- .nv.info._Z19matrixMultiplyTiledPfS_S_i --------------------------
	.section	.nv.info._Z19matrixMultiplyTiledPfS_S_i,"",@"SHT_CUDA_INFO"
	.sectionflags	@""
	.align	4


	//----- nvinfo : EIATTR_CUDA_API_VERSION
	.align		4
        /*0000*/ 	.byte	0x04, 0x37
        /*0002*/ 	.short	(.L_7 - .L_6)
.L_6:
        /*0004*/ 	.word	0x00000082


	//----- nvinfo : EIATTR_KPARAM_INFO
	.align		4
.L_7:
        /*0008*/ 	.byte	0x04, 0x17
        /*000a*/ 	.short	(.L_9 - .L_8)
.L_8:
        /*000c*/ 	.word	0x00000000
        /*0010*/ 	.short	0x0003
        /*0012*/ 	.short	0x0018
        /*0014*/ 	.byte	0x00, 0xf0, 0x11, 0x00


	//----- nvinfo : EIATTR_KPARAM_INFO
	.align		4
.L_9:
        /*0018*/ 	.byte	0x04, 0x17
        /*001a*/ 	.short	(.L_11 - .L_10)
.L_10:
        /*001c*/ 	.word	0x00000000
        /*0020*/ 	.short	0x0002
        /*0022*/ 	.short	0x0010
        /*0024*/ 	.byte	0x00, 0xf5, 0x21, 0x00


	//----- nvinfo : EIATTR_KPARAM_INFO
	.align		4
.L_11:
        /*0028*/ 	.byte	0x04, 0x17
        /*002a*/ 	.short	(.L_13 - .L_12)
.L_12:
        /*002c*/ 	.word	0x00000000
        /*0030*/ 	.short	0x0001
        /*0032*/ 	.short	0x0008
        /*0034*/ 	.byte	0x00, 0xf5, 0x21, 0x00


	//----- nvinfo : EIATTR_KPARAM_INFO
	.align		4
.L_13:
        /*0038*/ 	.byte	0x04, 0x17
        /*003a*/ 	.short	(.L_15 - .L_14)
.L_14:
        /*003c*/ 	.word	0x00000000
        /*0040*/ 	.short	0x0000
        /*0042*/ 	.short	0x0000
        /*0044*/ 	.byte	0x00, 0xf5, 0x21, 0x00


	//----- nvinfo : EIATTR_SPARSE_MMA_MASK
	.align		4
.L_15:
        /*0048*/ 	.byte	0x03, 0x50
        /*004a*/ 	.short	0x0000


	//----- nvinfo : EIATTR_MAXREG_COUNT
	.align		4
        /*004c*/ 	.byte	0x03, 0x1b
        /*004e*/ 	.short	0x00ff


	//----- nvinfo : EIATTR_NUM_BARRIERS
	.align		4
        /*0050*/ 	.byte	0x02, 0x4c
        /*0052*/ 	.byte	0x01
	.zero		1


	//----- nvinfo : EIATTR_MERCURY_ISA_VERSION
	.align		4
        /*0054*/ 	.byte	0x03, 0x5f
        /*0056*/ 	.short	0x0101


	//----- nvinfo : EIATTR_VRC_CTA_INIT_COUNT
	.align		4
        /*0058*/ 	.byte	0x02, 0x4a
	.zero		1
	.zero		1


	//----- nvinfo : EIATTR_EXIT_INSTR_OFFSETS
	.align		4
        /*005c*/ 	.byte	0x04, 0x1c
        /*005e*/ 	.short	(.L_17 - .L_16)


	//   ....[0]....
.L_16:
        /*0060*/ 	.word	0x000005c0


	//   ....[1]....
        /*0064*/ 	.word	0x00000610


	//----- nvinfo : EIATTR_CBANK_PARAM_SIZE
	.align		4
.L_17:
        /*0068*/ 	.byte	0x03, 0x19
        /*006a*/ 	.short	0x001c


	//----- nvinfo : EIATTR_PARAM_CBANK
	.align		4
        /*006c*/ 	.byte	0x04, 0x0a
        /*006e*/ 	.short	(.L_19 - .L_18)
	.align		4
.L_18:
        /*0070*/ 	.word	index@(.nv.constant0._Z19matrixMultiplyTiledPfS_S_i)
        /*0074*/ 	.short	0x0380
        /*0076*/ 	.short	0x001c


	//----- nvinfo : EIATTR_SW_WAR
	.align		4
.L_19:
        /*0078*/ 	.byte	0x04, 0x36
        /*007a*/ 	.short	(.L_21 - .L_20)
.L_20:
        /*007c*/ 	.word	0x00000008
.L_21:


//--------------------- .nv.callgraph             --------------------------
	.section	.nv.callgraph,"",@"SHT_CUDA_CALLGRAPH"
	.align	4
	.sectionentsize	8
	.align		4
        /*0000*/ 	.word	0x00000000
	.align		4
        /*0004*/ 	.word	0xffffffff
	.align		4
        /*0008*/ 	.word	0x00000000
	.align		4
        /*000c*/ 	.word	0xfffffffe
	.align		4
        /*0010*/ 	.word	0x00000000
	.align		4
        /*0014*/ 	.word	0xfffffffd
	.align		4
        /*0018*/ 	.word	0x00000000
	.align		4
        /*001c*/ 	.word	0xfffffffc


//--------------------- .text._Z19matrixMultiplyTiledPfS_S_i --------------------------
	.section	.text._Z19matrixMultiplyTiledPfS_S_i,"ax",@progbits
	.align	128
        .global         _Z19matrixMultiplyTiledPfS_S_i
        .type           _Z19matrixMultiplyTiledPfS_S_i,@function
        .size           _Z19matrixMultiplyTiledPfS_S_i,(.L_x_3 - _Z19matrixMultiplyTiledPfS_S_i)
        .other          _Z19matrixMultiplyTiledPfS_S_i,@"STO_CUDA_ENTRY STV_DEFAULT"
_Z19matrixMultiplyTiledPfS_S_i:
.text._Z19matrixMultiplyTiledPfS_S_i:
[----:B------:R-:W-:Y:S01]  /*0000*/  LDC R1, c[0x0][0x37c] ;  /* 0x0000df00ff017b82 */ /* 0x000fe20000000800 */
[----:B------:R-:W0:Y:S01]  /*0010*/  LDCU UR4, c[0x0][0x398] ;  /* 0x00007300ff0477ac */ /* 0x000e220008000800 */
[----:B------:R-:W1:Y:S01]  /*0020*/  S2R R5, SR_CTAID.Y ;  /* 0x0000000000057919 */ /* 0x000e620000002600 */
[----:B------:R-:W-:Y:S01]  /*0030*/  HFMA2 R23, -RZ, RZ, 0, 0 ;  /* 0x00000000ff177431 */ /* 0x000fe200000001ff */
[----:B------:R-:W2:Y:S01]  /*0040*/  LDCU.64 UR8, c[0x0][0x358] ;  /* 0x00006b00ff0877ac */ /* 0x000ea20008000a00 */
[----:B------:R-:W1:Y:S01]  /*0050*/  S2R R3, SR_TID.Y ;  /* 0x0000000000037919 */ /* 0x000e620000002200 */
[----:B------:R-:W3:Y:S01]  /*0060*/  S2R R8, SR_CTAID.X ;  /* 0x0000000000087919 */ /* 0x000ee20000002500 */
[----:B------:R-:W3:Y:S01]  /*0070*/  S2R R6, SR_TID.X ;  /* 0x0000000000067919 */ /* 0x000ee20000002100 */
[----:B0-----:R-:W-:-:S04]  /*0080*/  MOV R0, UR4 ;  /* 0x0000000400007c02 */ /* 0x001fc80008000f00 */
[----:B------:R-:W-:Y:S02]  /*0090*/  ISETP.GE.AND P0, PT, R0, 0x1, PT ;  /* 0x000000010000780c */ /* 0x000fe40003f06270 */
[----:B-1----:R-:W-:Y:S02]  /*00a0*/  LEA R5, R5, R3, 0x4 ;  /* 0x0000000305057211 */ /* 0x002fe400078e20ff */
[----:B---3--:R-:W-:-:S09]  /*00b0*/  LEA R2, R8, R6, 0x4 ;  /* 0x0000000608027211 */ /* 0x008fd200078e20ff */
[----:B--2---:R-:W-:Y:S05]  /*00c0*/  @!P0 BRA `(.L_x_0) ;  /* 0x0000000400348947 */ /* 0x004fea0003800000 */
[----:B------:R-:W0:Y:S01]  /*00d0*/  S2UR UR6, SR_CgaCtaId ;  /* 0x00000000000679c3 */ /* 0x000e220000008800 */
[----:B------:R-:W-:Y:S01]  /*00e0*/  UMOV UR4, 0x400 ;  /* 0x0000040000047882 */ /* 0x000fe20000000000 */
[----:B------:R-:W-:Y:S01]  /*00f0*/  IADD3 R4, PT, PT, R0, 0xf, RZ ;  /* 0x0000000f00047810 */ /* 0x000fe20007ffe0ff */
[----:B------:R-:W-:Y:S01]  /*0100*/  UIADD3 UR5, UPT, UPT, UR4, 0x400, URZ ;  /* 0x0000040004057890 */ /* 0x000fe2000fffe0ff */
[-C--:B------:R-:W-:Y:S01]  /*0110*/  IMAD R19, R3, R0.reuse, R6 ;  /* 0x0000000003137224 */ /* 0x080fe200078e0206 */
[----:B------:R-:W-:Y:S02]  /*0120*/  MOV R23, RZ ;  /* 0x000000ff00177202 */ /* 0x000fe40000000f00 */
[----:B------:R-:W-:Y:S01]  /*0130*/  SHF.R.U32.HI R20, RZ, 0x4, R4 ;  /* 0x00000004ff147819 */ /* 0x000fe20000011604 */
[----:B------:R-:W1:Y:S01]  /*0140*/  LDC R7, c[0x0][0x398] ;  /* 0x0000e600ff077b82 */ /* 0x000e620000000800 */
[----:B------:R-:W-:Y:S02]  /*0150*/  IMAD R19, R8, 0x10, R19 ;  /* 0x0000001008137824 */ /* 0x000fe400078e0213 */
[----:B------:R-:W-:Y:S01]  /*0160*/  IMAD R4, R5, R0, R6 ;  /* 0x0000000005047224 */ /* 0x000fe200078e0206 */
[----:B------:R-:W-:Y:S01]  /*0170*/  IADD3 R20, PT, PT, -R20, RZ, RZ ;  /* 0x000000ff14147210 */ /* 0x000fe20007ffe1ff */
[----:B0-----:R-:W-:-:S02]  /*0180*/  ULEA UR5, UR6, UR5, 0x18 ;  /* 0x0000000506057291 */ /* 0x001fc4000f8ec0ff */
[----:B------:R-:W-:-:S04]  /*0190*/  ULEA UR4, UR6, UR4, 0x18 ;  /* 0x0000000406047291 */ /* 0x000fc8000f8ec0ff */
[----:B------:R-:W-:Y:S02]  /*01a0*/  LEA R18, R6, UR5, 0x2 ;  /* 0x0000000506127c11 */ /* 0x000fe4000f8e10ff */
[----:B------:R-:W-:-:S03]  /*01b0*/  LEA R17, R3, UR4, 0x6 ;  /* 0x0000000403117c11 */ /* 0x000fc6000f8e30ff */
[----:B------:R-:W-:Y:S01]  /*01c0*/  IMAD R16, R3, 0x40, R18 ;  /* 0x0000004003107824 */ /* 0x000fe200078e0212 */
[----:B------:R-:W-:-:S07]  /*01d0*/  LEA R21, R6, R17, 0x2 ;  /* 0x0000001106157211 */ /* 0x000fce00078e10ff */
.L_x_1:
[----:B------:R-:W-:Y:S01]  /*01e0*/  VIMNMX.U32 R9, PT, PT, R5, R6, !PT ;  /* 0x0000000605097248 */ /* 0x000fe20007fe0000 */
[----:B------:R-:W-:Y:S01]  /*01f0*/  HFMA2 R22, -RZ, RZ, 0, 0 ;  /* 0x00000000ff167431 */ /* 0x000fe200000001ff */
[----:B-1----:R-:W-:Y:S02]  /*0200*/  MOV R0, R7 ;  /* 0x0000000700007202 */ /* 0x002fe40000000f00 */
[----:B------:R-:W-:Y:S02]  /*0210*/  VIMNMX.U32 R11, PT, PT, R2, R3, !PT ;  /* 0x00000003020b7248 */ /* 0x000fe40007fe0000 */
[-C--:B------:R-:W-:Y:S02]  /*0220*/  ISETP.GE.U32.AND P0, PT, R9, R0.reuse, PT ;  /* 0x000000000900720c */ /* 0x080fe40003f06070 */
[----:B------:R-:W-:Y:S02]  /*0230*/  ISETP.GE.U32.AND P1, PT, R11, R0, PT ;  /* 0x000000000b00720c */ /* 0x000fe40003f26070 */
[----:B------:R-:W-:-:S09]  /*0240*/  MOV R27, RZ ;  /* 0x000000ff001b7202 */ /* 0x000fd20000000f00 */
[----:B------:R-:W0:Y:S08]  /*0250*/  @!P0 LDC.64 R10, c[0x0][0x380] ;  /* 0x0000e000ff0a8b82 */ /* 0x000e300000000a00 */
[----:B------:R-:W1:Y:S01]  /*0260*/  @!P1 LDC.64 R8, c[0x0][0x388] ;  /* 0x0000e200ff089b82 */ /* 0x000e620000000a00 */
[----:B0-----:R-:W-:-:S05]  /*0270*/  @!P0 IMAD.WIDE.U32 R10, R4, 0x4, R10 ;  /* 0x00000004040a8825 */ /* 0x001fca00078e000a */
[----:B------:R-:W2:Y:S01]  /*0280*/  @!P0 LDG.E R22, desc[UR8][R10.64] ;  /* 0x000000080a168981 */ /* 0x000ea2000c1e1900 */
[----:B-1----:R-:W-:-:S05]  /*0290*/  @!P1 IMAD.WIDE.U32 R8, R19, 0x4, R8 ;  /* 0x0000000413089825 */ /* 0x002fca00078e0008 */
[----:B------:R-:W3:Y:S01]  /*02a0*/  @!P1 LDG.E R27, desc[UR8][R8.64] ;  /* 0x00000008081b9981 */ /* 0x000ee2000c1e1900 */
[----:B------:R-:W-:-:S05]  /*02b0*/  VIADD R20, R20, 0x1 ;  /* 0x0000000114147836 */ /* 0x000fca0000000000 */
[----:B------:R-:W-:Y:S02]  /*02c0*/  ISETP.NE.AND P0, PT, R20, RZ, PT ;  /* 0x000000ff1400720c */ /* 0x000fe40003f05270 */
[----:B------:R-:W-:Y:S02]  /*02d0*/  IADD3 R3, PT, PT, R3, 0x10, RZ ;  /* 0x0000001003037810 */ /* 0x000fe40007ffe0ff */
[----:B------:R-:W-:Y:S02]  /*02e0*/  IADD3 R6, PT, PT, R6, 0x10, RZ ;  /* 0x0000001006067810 */ /* 0x000fe40007ffe0ff */
[----:B------:R-:W-:Y:S02]  /*02f0*/  IADD3 R4, PT, PT, R4, 0x10, RZ ;  /* 0x0000001004047810 */ /* 0x000fe40007ffe0ff */
[----:B------:R-:W-:Y:S01]  /*0300*/  LEA R19, R0, R19, 0x4 ;  /* 0x0000001300137211 */ /* 0x000fe200078e20ff */
[----:B--2---:R-:W-:Y:S04]  /*0310*/  STS [R21], R22 ;  /* 0x0000001615007388 */ /* 0x004fe80000000800 */
[----:B---3--:R-:W-:Y:S01]  /*0320*/  STS [R16], R27 ;  /* 0x0000001b10007388 */ /* 0x008fe20000000800 */
[----:B------:R-:W-:Y:S06]  /*0330*/  BAR.SYNC.DEFER_BLOCKING 0x0 ;  /* 0x0000000000007b1d */ /* 0x000fec0000010000 */
[----:B------:R-:W-:Y:S04]  /*0340*/  LDS R26, [R18] ;  /* 0x00000000121a7984 */ /* 0x000fe80000000800 */
[----:B------:R-:W0:Y:S04]  /*0350*/  LDS.128 R12, [R17] ;  /* 0x00000000110c7984 */ /* 0x000e280000000c00 */
[----:B------:R-:W1:Y:S04]  /*0360*/  LDS R29, [R18+0x40] ;  /* 0x00004000121d7984 */ /* 0x000e680000000800 */
[----:B------:R-:W2:Y:S04]  /*0370*/  LDS R25, [R18+0x80] ;  /* 0x0000800012197984 */ /* 0x000ea80000000800 */
[----:B------:R-:W3:Y:S04]  /*0380*/  LDS R24, [R18+0xc0] ;  /* 0x0000c00012187984 */ /* 0x000ee80000000800 */
[----:B------:R-:W-:Y:S04]  /*0390*/  LDS.128 R8, [R17+0x10] ;  /* 0x0000100011087984 */ /* 0x000fe80000000c00 */
[----:B------:R-:W-:Y:S04]  /*03a0*/  LDS R22, [R18+0x140] ;  /* 0x0001400012167984 */ /* 0x000fe80000000800 */
[----:B------:R-:W-:Y:S01]  /*03b0*/  LDS R27, [R18+0x200] ;  /* 0x00020000121b7984 */ /* 0x000fe20000000800 */
[----:B0-----:R-:W-:-:S03]  /*03c0*/  FFMA R12, R12, R26, R23 ;  /* 0x0000001a0c0c7223 */ /* 0x001fc60000000017 */
[----:B------:R-:W0:Y:S01]  /*03d0*/  LDS R23, [R18+0x100] ;  /* 0x0001000012177984 */ /* 0x000e220000000800 */
[----:B-1----:R-:W-:-:S03]  /*03e0*/  FFMA R12, R29, R13, R12 ;  /* 0x0000000d1d0c7223 */ /* 0x002fc6000000000c */
[----:B------:R-:W-:Y:S01]  /*03f0*/  LDS R26, [R18+0x1c0] ;  /* 0x0001c000121a7984 */ /* 0x000fe20000000800 */
[----:B--2---:R-:W-:-:S03]  /*0400*/  FFMA R13, R25, R14, R12 ;  /* 0x0000000e190d7223 */ /* 0x004fc6000000000c */
[----:B------:R-:W1:Y:S01]  /*0410*/  LDS R25, [R18+0x180] ;  /* 0x0001800012197984 */ /* 0x000e620000000800 */
[----:B---3--:R-:W-:-:S03]  /*0420*/  FFMA R13, R24, R15, R13 ;  /* 0x0000000f180d7223 */ /* 0x008fc6000000000d */
[----:B------:R-:W-:Y:S01]  /*0430*/  LDS R24, [R18+0x240] ;  /* 0x0002400012187984 */ /* 0x000fe20000000800 */
[----:B0-----:R-:W-:-:S03]  /*0440*/  FFMA R23, R8, R23, R13 ;  /* 0x0000001708177223 */ /* 0x001fc6000000000d */
[----:B------:R-:W0:Y:S01]  /*0450*/  LDS.128 R12, [R17+0x20] ;  /* 0x00002000110c7984 */ /* 0x000e220000000c00 */
[----:B------:R-:W-:-:S03]  /*0460*/  FFMA R22, R22, R9, R23 ;  /* 0x0000000916167223 */ /* 0x000fc60000000017 */
[----:B------:R-:W2:Y:S01]  /*0470*/  LDS R23, [R18+0x280] ;  /* 0x0002800012177984 */ /* 0x000ea20000000800 */
[----:B-1----:R-:W-:-:S03]  /*0480*/  FFMA R25, R25, R10, R22 ;  /* 0x0000000a19197223 */ /* 0x002fc60000000016 */
[----:B------:R-:W1:Y:S01]  /*0490*/  LDS R22, [R18+0x2c0] ;  /* 0x0002c00012167984 */ /* 0x000e620000000800 */
[----:B------:R-:W-:-:S03]  /*04a0*/  FFMA R11, R26, R11, R25 ;  /* 0x0000000b1a0b7223 */ /* 0x000fc60000000019 */
[----:B------:R-:W-:Y:S01]  /*04b0*/  LDS R25, [R18+0x300] ;  /* 0x0003000012197984 */ /* 0x000fe20000000800 */
[----:B0-----:R-:W-:-:S03]  /*04c0*/  FFMA R27, R12, R27, R11 ;  /* 0x0000001b0c1b7223 */ /* 0x001fc6000000000b */
[----:B------:R-:W0:Y:S01]  /*04d0*/  LDS.128 R8, [R17+0x30] ;  /* 0x0000300011087984 */ /* 0x000e220000000c00 */
[----:B------:R-:W-:-:S03]  /*04e0*/  FFMA R24, R24, R13, R27 ;  /* 0x0000000d18187223 */ /* 0x000fc6000000001b */
[----:B------:R-:W3:Y:S04]  /*04f0*/  LDS R27, [R18+0x340] ;  /* 0x00034000121b7984 */ /* 0x000ee80000000800 */
[----:B------:R-:W4:Y:S04]  /*0500*/  LDS R13, [R18+0x380] ;  /* 0x00038000120d7984 */ /* 0x000f280000000800 */
[----:B------:R-:W5:Y:S01]  /*0510*/  LDS R12, [R18+0x3c0] ;  /* 0x0003c000120c7984 */ /* 0x000f620000000800 */
[----:B--2---:R-:W-:-:S04]  /*0520*/  FFMA R23, R23, R14, R24 ;  /* 0x0000000e17177223 */ /* 0x004fc80000000018 */
[----:B-1----:R-:W-:-:S04]  /*0530*/  FFMA R15, R22, R15, R23 ;  /* 0x0000000f160f7223 */ /* 0x002fc80000000017 */
[----:B0-----:R-:W-:-:S04]  /*0540*/  FFMA R8, R8, R25, R15 ;  /* 0x0000001908087223 */ /* 0x001fc8000000000f */
[----:B---3--:R-:W-:-:S04]  /*0550*/  FFMA R8, R27, R9, R8 ;  /* 0x000000091b087223 */ /* 0x008fc80000000008 */
[----:B----4-:R-:W-:-:S04]  /*0560*/  FFMA R13, R13, R10, R8 ;  /* 0x0000000a0d0d7223 */ /* 0x010fc80000000008 */
[----:B-----5:R-:W-:Y:S01]  /*0570*/  FFMA R23, R12, R11, R13 ;  /* 0x0000000b0c177223 */ /* 0x020fe2000000000d */
[----:B------:R-:W-:Y:S06]  /*0580*/  BAR.SYNC.DEFER_BLOCKING 0x0 ;  /* 0x0000000000007b1d */ /* 0x000fec0000010000 */
[----:B------:R-:W-:Y:S05]  /*0590*/  @P0 BRA `(.L_x_1) ;  /* 0xfffffffc00100947 */ /* 0x000fea000383ffff */
.L_x_0:
[----:B------:R-:W-:-:S04]  /*05a0*/  VIMNMX R3, PT, PT, R5, R2, !PT ;  /* 0x0000000205037248 */ /* 0x000fc80007fe0100 */
[----:B------:R-:W-:-:S13]  /*05b0*/  ISETP.GE.AND P0, PT, R3, R0, PT ;  /* 0x000000000300720c */ /* 0x000fda0003f06270 */
[----:B------:R-:W-:Y:S05]  /*05c0*/  @P0 EXIT ;  /* 0x000000000000094d */ /* 0x000fea0003800000 */
[----:B------:R-:W0:Y:S01]  /*05d0*/  LDC.64 R6, c[0x0][0x390] ;  /* 0x0000e400ff067b82 */ /* 0x000e220000000a00 */
[----:B------:R-:W-:-:S04]  /*05e0*/  IMAD R3, R5, R0, R2 ;  /* 0x0000000005037224 */ /* 0x000fc800078e0202 */
[----:B0-----:R-:W-:-:S05]  /*05f0*/  IMAD.WIDE.U32 R2, R3, 0x4, R6 ;  /* 0x0000000403027825 */ /* 0x001fca00078e0006 */
[----:B------:R-:W-:Y:S01]  /*0600*/  STG.E desc[UR8][R2.64], R23 ;  /* 0x0000001702007986 */ /* 0x000fe2000c101908 */
[----:B------:R-:W-:Y:S05]  /*0610*/  EXIT ;  /* 0x000000000000794d */ /* 0x000fea0003800000 */
.L_x_2:
[----:B------:R-:W-:-:S00]  /*0620*/  BRA `(.L_x_2) ;  /* 0xfffffffc00fc7947 */ /* 0x000fc0000383ffff */
[----:B------:R-:W-:-:S00]  /*0630*/  NOP ;  /* 0x0000000000007918 */ /* 0x000fc00000000000 */
        /* <DEDUP_REMOVED lines=12> */
.L_x_3:


//--------------------- .nv.shared._Z19matrixMultiplyTiledPfS_S_i --------------------------
	.section	.nv.shared._Z19matrixMultiplyTiledPfS_S_i,"aw",@nobits
	.sectionflags	@""
	.align	4
.nv.shared._Z19matrixMultiplyTiledPfS_S_i:
	.zero		3072


//--------------------- .nv.shared.reserved.0     --------------------------
	.section	.nv.shared.reserved.0,"aw",@nobits
	.weak		__nv_reservedSMEM_offset_0_alias
	.size		__nv_reservedSMEM_offset_0_alias, 0, 64
	.other		__nv_reservedSMEM_offset_0_alias,@"STO_CUDA_RESERVED_SHARED STV_DEFAULT"
__nv_reservedSMEM_offset_0_alias:
	.zero		0
	.zero		64


//--------------------- .nv.constant0._Z19matrixMultiplyTiledPfS_S_i --------------------------
	.section	.nv.constant0._Z19matrixMultiplyTiledPfS_S_i,"a",@progbits
	.sectionflags	@""
	.align	4
.nv.constant0._Z19matrixMultiplyTiledPfS_S_i:
	.zero		924


//--------------------- SYMBOLS --------------------------

	.type		.nv.reservedSmem.offset0,@object
	.size		.nv.reservedSmem.offset0,0x4
	.type		.nv.reservedSmem.cap,@object
	.size		.nv.reservedSmem.cap,0x4
